	.headerflags	@"EF_CUDA_TEXMODE_UNIFIED EF_CUDA_64BIT_ADDRESS EF_CUDA_ACCELERATORS EF_CUDA_SM90 EF_CUDA_VIRTUAL_SM(EF_CUDA_SM90)"
	.elftype	@"ET_EXEC"


//--------------------- .nv.info                  --------------------------
	.section	.nv.info,"",@"SHT_CUDA_INFO"
	.align	4


	//----- nvinfo : EIATTR_REGCOUNT
	.align		4
        /*0000*/ 	.byte	0x04, 0x2f
        /*0002*/ 	.short	(.L_3 - .L_2)
	.align		4
.L_2:
        /*0004*/ 	.word	index@(triton_poi_fused__native_batch_norm_legit_no_training_hardtanh_29)
        /*0008*/ 	.word	0x00000028


	//----- nvinfo : EIATTR_MIN_STACK_SIZE
	.align		4
.L_3:
        /*000c*/ 	.byte	0x04, 0x12
        /*000e*/ 	.short	(.L_5 - .L_4)
	.align		4
.L_4:
        /*0010*/ 	.word	index@(triton_poi_fused__native_batch_norm_legit_no_training_hardtanh_29)
        /*0014*/ 	.word	0x00000000


	//----- nvinfo : EIATTR_FRAME_SIZE
	.align		4
.L_5:
        /*0018*/ 	.byte	0x04, 0x11
        /*001a*/ 	.short	(.L_7 - .L_6)
	.align		4
.L_6:
        /*001c*/ 	.word	index@(triton_poi_fused__native_batch_norm_legit_no_training_hardtanh_29)
        /*0020*/ 	.word	0x00000000


	//----- nvinfo : EIATTR_MIN_STACK_SIZE
	.align		4
.L_7:
        /*0024*/ 	.byte	0x04, 0x12
        /*0026*/ 	.short	(.L_9 - .L_8)
	.align		4
.L_8:
        /*0028*/ 	.word	index@(triton_poi_fused__native_batch_norm_legit_no_training_hardtanh_29)
        /*002c*/ 	.word	0x00000000
.L_9:


//--------------------- .nv.info.triton_poi_fused__native_batch_norm_legit_no_training_hardtanh_29 --------------------------
	.section	.nv.info.triton_poi_fused__native_batch_norm_legit_no_training_hardtanh_29,"",@"SHT_CUDA_INFO"
	.sectionflags	@""
	.align	4


	//----- nvinfo : EIATTR_CUDA_API_VERSION
	.align		4
        /*0000*/ 	.byte	0x04, 0x37
        /*0002*/ 	.short	(.L_11 - .L_10)
.L_10:
        /*0004*/ 	.word	0x0000007c


	//----- nvinfo : EIATTR_KPARAM_INFO
	.align		4
.L_11:
        /*0008*/ 	.byte	0x04, 0x17
        /*000a*/ 	.short	(.L_13 - .L_12)
.L_12:
        /*000c*/ 	.word	0x00000000
        /*0010*/ 	.short	0x0007
        /*0012*/ 	.short	0x0034
        /*0014*/ 	.byte	0x00, 0xf0, 0x11, 0x00


	//----- nvinfo : EIATTR_KPARAM_INFO
	.align		4
.L_13:
        /*0018*/ 	.byte	0x04, 0x17
        /*001a*/ 	.short	(.L_15 - .L_14)
.L_14:
        /*001c*/ 	.word	0x00000000
        /*0020*/ 	.short	0x0006
        /*0022*/ 	.short	0x0030
        /*0024*/ 	.byte	0x00, 0xf0, 0x11, 0x00


	//----- nvinfo : EIATTR_KPARAM_INFO
	.align		4
.L_15:
        /*0028*/ 	.byte	0x04, 0x17
        /*002a*/ 	.short	(.L_17 - .L_16)
.L_16:
        /*002c*/ 	.word	0x00000000
        /*0030*/ 	.short	0x0005
        /*0032*/ 	.short	0x0028
        /*0034*/ 	.byte	0x00, 0xf4, 0x21, 0x00


	//----- nvinfo : EIATTR_KPARAM_INFO
	.align		4
.L_17:
        /*0038*/ 	.byte	0x04, 0x17
        /*003a*/ 	.short	(.L_19 - .L_18)
.L_18:
        /*003c*/ 	.word	0x00000000
        /*0040*/ 	.short	0x0004
        /*0042*/ 	.short	0x0020
        /*0044*/ 	.byte	0x00, 0xf4, 0x21, 0x00


	//----- nvinfo : EIATTR_KPARAM_INFO
	.align		4
.L_19:
        /*0048*/ 	.byte	0x04, 0x17
        /*004a*/ 	.short	(.L_21 - .L_20)
.L_20:
        /*004c*/ 	.word	0x00000000
        /*0050*/ 	.short	0x0003
        /*0052*/ 	.short	0x0018
        /*0054*/ 	.byte	0x00, 0xf4, 0x21, 0x00


	//----- nvinfo : EIATTR_KPARAM_INFO
	.align		4
.L_21:
        /*0058*/ 	.byte	0x04, 0x17
        /*005a*/ 	.short	(.L_23 - .L_22)
.L_22:
        /*005c*/ 	.word	0x00000000
        /*0060*/ 	.short	0x0002
        /*0062*/ 	.short	0x0010
        /*0064*/ 	.byte	0x00, 0xf4, 0x21, 0x00


	//----- nvinfo : EIATTR_KPARAM_INFO
	.align		4
.L_23:
        /*0068*/ 	.byte	0x04, 0x17
        /*006a*/ 	.short	(.L_25 - .L_24)
.L_24:
        /*006c*/ 	.word	0x00000000
        /*0070*/ 	.short	0x0001
        /*0072*/ 	.short	0x0008
        /*0074*/ 	.byte	0x00, 0xf4, 0x21, 0x00


	//----- nvinfo : EIATTR_KPARAM_INFO
	.align		4
.L_25:
        /*0078*/ 	.byte	0x04, 0x17
        /*007a*/ 	.short	(.L_27 - .L_26)
.L_26:
        /*007c*/ 	.word	0x00000000
        /*0080*/ 	.short	0x0000
        /*0082*/ 	.short	0x0000
        /*0084*/ 	.byte	0x00, 0xf4, 0x21, 0x00


	//----- nvinfo : EIATTR_SPARSE_MMA_MASK
	.align		4
.L_27:
        /*0088*/ 	.byte	0x03, 0x50
        /*008a*/ 	.short	0x0000


	//----- nvinfo : EIATTR_MAXREG_COUNT
	.align		4
        /*008c*/ 	.byte	0x03, 0x1b
        /*008e*/ 	.short	0x00ff


	//----- nvinfo : EIATTR_EXIT_INSTR_OFFSETS
	.align		4
        /*0090*/ 	.byte	0x04, 0x1c
        /*0092*/ 	.short	(.L_29 - .L_28)


	//   ....[0]....
.L_28:
        /*0094*/ 	.word	0x00001230


	//   ....[1]....
        /*0098*/ 	.word	0x000012b0


	//----- nvinfo : EIATTR_REQNTID
	.align		4
.L_29:
        /*009c*/ 	.byte	0x04, 0x10
        /*009e*/ 	.short	(.L_31 - .L_30)
.L_30:
        /*00a0*/ 	.word	0x00000100
        /*00a4*/ 	.word	0x00000001
        /*00a8*/ 	.word	0x00000001


	//----- nvinfo : EIATTR_CBANK_PARAM_SIZE
	.align		4
.L_31:
        /*00ac*/ 	.byte	0x03, 0x19
        /*00ae*/ 	.short	0x0038


	//----- nvinfo : EIATTR_PARAM_CBANK
	.align		4
        /*00b0*/ 	.byte	0x04, 0x0a
        /*00b2*/ 	.short	(.L_33 - .L_32)
	.align		4
.L_32:
        /*00b4*/ 	.word	index@(.nv.constant0.triton_poi_fused__native_batch_norm_legit_no_training_hardtanh_29)
        /*00b8*/ 	.short	0x0210
        /*00ba*/ 	.short	0x0038


	//----- nvinfo : EIATTR_SW_WAR
	.align		4
.L_33:
        /*00bc*/ 	.byte	0x04, 0x36
        /*00be*/ 	.short	(.L_35 - .L_34)
.L_34:
        /*00c0*/ 	.word	0x00000008
.L_35:


//--------------------- .nv.callgraph             --------------------------
	.section	.nv.callgraph,"",@"SHT_CUDA_CALLGRAPH"
	.align	4
	.sectionentsize	8
	.align		4
        /*0000*/ 	.word	0x00000000
	.align		4
        /*0004*/ 	.word	0xffffffff
	.align		4
        /*0008*/ 	.word	0x00000000
	.align		4
        /*000c*/ 	.word	0xfffffffe
	.align		4
        /*0010*/ 	.word	0x00000000
	.align		4
        /*0014*/ 	.word	0xfffffffd
	.align		4
        /*0018*/ 	.word	0x00000000
	.align		4
        /*001c*/ 	.word	0xfffffffc


//--------------------- .nv.constant4             --------------------------
	.section	.nv.constant4,"a",@progbits
	.align	8
	.align		8
.nv.constant4:
        /*0000*/ 	.dword	_$_str
	.align		8
        /*0008*/ 	.dword	_$_str_$_2


//--------------------- .text.triton_poi_fused__native_batch_norm_legit_no_training_hardtanh_29 --------------------------
	.section	.text.triton_poi_fused__native_batch_norm_legit_no_training_hardtanh_29,"ax",@progbits
	.sectionflags	@"SHF_BARRIERS=1"
	.align	128
        .global         triton_poi_fused__native_batch_norm_legit_no_training_hardtanh_29
        .type           triton_poi_fused__native_batch_norm_legit_no_training_hardtanh_29,@function
        .size           triton_poi_fused__native_batch_norm_legit_no_training_hardtanh_29,(.L_x_1 - triton_poi_fused__native_batch_norm_legit_no_training_hardtanh_29)
        .other          triton_poi_fused__native_batch_norm_legit_no_training_hardtanh_29,@"STO_CUDA_ENTRY STV_DEFAULT"
triton_poi_fused__native_batch_norm_legit_no_training_hardtanh_29:
.text.triton_poi_fused__native_batch_norm_legit_no_training_hardtanh_29:
[----:B------:R-:W0:Y:S02]  /*0000*/  LDC R1, c[0x0][0x28] ;  /* 0x00000a00ff017b82 */ /* 0x000e240000000800 */
[----:B------:R-:W1:Y:S01]  /*0010*/  S2R R0, SR_TID.X ;  /* 0x0000000000007919 */ /* 0x000e620000002100 */
[----:B------:R-:W2:Y:S01]  /*0020*/  S2UR UR4, SR_CTAID.Y ;  /* 0x00000000000479c3 */ /* 0x000ea20000002600 */
[----:B------:R-:W-:Y:S01]  /*0030*/  CS2R R6, SRZ ;  /* 0x0000000000067805 */ /* 0x000fe2000001ff00 */
[----:B------:R-:W-:-:S06]  /*0040*/  ULDC.64 UR8, c[0x0][0x208] ;  /* 0x0000820000087ab9 */ /* 0x000fcc0000000a00 */
[----:B------:R-:W3:Y:S08]  /*0050*/  S2UR UR10, SR_CTAID.X ;  /* 0x00000000000a79c3 */ /* 0x000ef00000002500 */
[----:B------:R-:W4:Y:S01]  /*0060*/  LDC.64 R28, c[0x0][0x210] ;  /* 0x00008400ff1c7b82 */ /* 0x000f220000000a00 */
[----:B--2---:R-:W-:-:S07]  /*0070*/  USHF.R.S32.HI UR5, URZ, 0x15, UR4 ;  /* 0x000000153f057899 */ /* 0x004fce0008011404 */
[----:B------:R-:W2:Y:S01]  /*0080*/  LDC.64 R14, c[0x0][0x220] ;  /* 0x00008800ff0e7b82 */ /* 0x000ea20000000a00 */
[----:B------:R-:W-:Y:S02]  /*0090*/  USHF.L.U32 UR4, UR4, 0xa, URZ ;  /* 0x0000000a04047899 */ /* 0x000fe4000800063f */
[----:B------:R-:W-:Y:S01]  /*00a0*/  USGXT UR5, UR5, 0x1 ;  /* 0x000000010505789a */ /* 0x000fe20008000200 */
[----:B-1----:R-:W-:-:S04]  /*00b0*/  IMAD.SHL.U32 R2, R0, 0x4, RZ ;  /* 0x0000000400027824 */ /* 0x002fc800078e00ff */
[----:B------:R-:W1:Y:S01]  /*00c0*/  LDC.64 R22, c[0x0][0x218] ;  /* 0x00008600ff167b82 */ /* 0x000e620000000a00 */
[----:B------:R-:W-:Y:S01]  /*00d0*/  IMAD.U32 R3, RZ, RZ, UR5 ;  /* 0x00000005ff037e24 */ /* 0x000fe2000f8e00ff */
[----:B---3--:R-:W-:Y:S01]  /*00e0*/  USHF.L.U32 UR5, UR10, 0x2, URZ ;  /* 0x000000020a057899 */ /* 0x008fe2000800063f */
[----:B------:R-:W-:-:S03]  /*00f0*/  LOP3.LUT R2, R2, 0x3fc, RZ, 0xc0, !PT ;  /* 0x000003fc02027812 */ /* 0x000fc600078ec0ff */
[----:B------:R-:W-:Y:S01]  /*0100*/  UISETP.GE.AND UP0, UPT, UR5, 0x4, UPT ;  /* 0x000000040500788c */ /* 0x000fe2000bf06270 */
[----:B------:R-:W-:Y:S01]  /*0110*/  LOP3.LUT R2, R2, UR4, RZ, 0xfc, !PT ;  /* 0x0000000402027c12 */ /* 0x000fe2000f8efcff */
[----:B------:R-:W-:Y:S02]  /*0120*/  UIADD3 UR6, UR5, 0x1, URZ ;  /* 0x0000000105067890 */ /* 0x000fe4000fffe03f */
[----:B------:R-:W-:Y:S01]  /*0130*/  UIADD3 UR7, UR5, 0x2, URZ ;  /* 0x0000000205077890 */ /* 0x000fe2000fffe03f */
[----:B------:R-:W-:Y:S01]  /*0140*/  LEA.HI R3, R3, R2, RZ, 0xa ;  /* 0x0000000203037211 */ /* 0x000fe200078f50ff */
[----:B------:R-:W-:Y:S01]  /*0150*/  UISETP.GE.AND UP1, UPT, UR6, 0x4, UPT ;  /* 0x000000040600788c */ /* 0x000fe2000bf26270 */
[----:B------:R-:W-:Y:S01]  /*0160*/  PLOP3.LUT P0, PT, PT, PT, UP0, 0x80, 0x0 ;  /* 0x000000000000781c */ /* 0x000fe20003f0f008 */
[----:B------:R-:W-:Y:S01]  /*0170*/  IMAD.U32 R33, RZ, RZ, UR6 ;  /* 0x00000006ff217e24 */ /* 0x000fe2000f8e00ff */
[----:B------:R-:W-:Y:S01]  /*0180*/  LOP3.LUT R5, R3, 0xfffffc00, RZ, 0xc0, !PT ;  /* 0xfffffc0003057812 */ /* 0x000fe200078ec0ff */
[----:B------:R-:W-:Y:S01]  /*0190*/  UIADD3 UR5, UR5, 0x3, URZ ;  /* 0x0000000305057890 */ /* 0x000fe2000fffe03f */
[----:B------:R-:W-:-:S02]  /*01a0*/  SHF.R.S32.HI R3, RZ, 0xa, R3 ;  /* 0x0000000aff037819 */ /* 0x000fc40000011403 */
[----:B------:R-:W-:Y:S01]  /*01b0*/  CS2R R10, SRZ ;  /* 0x00000000000a7805 */ /* 0x000fe2000001ff00 */
[----:B------:R-:W-:Y:S01]  /*01c0*/  UISETP.GE.AND UP2, UPT, UR7, 0x4, UPT ;  /* 0x000000040700788c */ /* 0x000fe2000bf46270 */
[----:B------:R-:W-:-:S04]  /*01d0*/  IMAD.IADD R2, R2, 0x1, -R5 ;  /* 0x0000000102027824 */ /* 0x000fc800078e0a05 */
[C---:B------:R-:W-:Y:S02]  /*01e0*/  IMAD R4, R3.reuse, 0x1000, R2 ;  /* 0x0000100003047824 */ /* 0x040fe400078e0202 */
[----:B------:R-:W-:Y:S02]  /*01f0*/  VIADD R3, R3, UR10 ;  /* 0x0000000a03037c36 */ /* 0x000fe40008000000 */
[----:B------:R-:W-:Y:S01]  /*0200*/  IMAD R33, R33, 0x400, R4 ;  /* 0x0000040021217824 */ /* 0x000fe200078e0204 */
[----:B------:R-:W-:Y:S01]  /*0210*/  CS2R R4, SRZ ;  /* 0x0000000000047805 */ /* 0x000fe2000001ff00 */
[----:B------:R-:W-:Y:S02]  /*0220*/  IMAD R3, R3, 0x1000, R2 ;  /* 0x0000100003037824 */ /* 0x000fe400078e0202 */
[----:B------:R-:W-:Y:S02]  /*0230*/  VIADD R31, R33, 0x400 ;  /* 0x00000400211f7836 */ /* 0x000fe40000000000 */
[----:B----4-:R-:W-:-:S04]  /*0240*/  IMAD.WIDE R16, R3, 0x4, R28 ;  /* 0x0000000403107825 */ /* 0x010fc800078e021c */
[----:B------:R-:W-:Y:S01]  /*0250*/  VIADD R9, R33, 0x800 ;  /* 0x0000080021097836 */ /* 0x000fe20000000000 */
[----:B------:R2:W3:Y:S01]  /*0260*/  @!P0 LDG.E.EL.128 R4, desc[UR8][R16.64] ;  /* 0x0000000810048981 */ /* 0x0004e2000c2e1d00 */
[----:B-1----:R-:W-:-:S04]  /*0270*/  IMAD.WIDE R24, R2, 0x4, R22 ;  /* 0x0000000402187825 */ /* 0x002fc800078e0216 */
[----:B------:R-:W-:-:S04]  /*0280*/  IMAD.WIDE R32, R33, 0x4, R28 ;  /* 0x0000000421207825 */ /* 0x000fc800078e021c */
[----:B------:R-:W-:-:S04]  /*0290*/  IMAD.WIDE R30, R31, 0x4, R28 ;  /* 0x000000041f1e7825 */ /* 0x000fc800078e021c */
[----:B--2---:R-:W-:Y:S01]  /*02a0*/  IMAD.WIDE R16, R2, 0x4, R14 ;  /* 0x0000000402107825 */ /* 0x004fe200078e020e */
[----:B------:R-:W-:Y:S01]  /*02b0*/  PLOP3.LUT P0, PT, PT, PT, UP1, 0x80, 0x0 ;  /* 0x000000000000781c */ /* 0x000fe20003f0f018 */
[----:B------:R-:W3:Y:S02]  /*02c0*/  LDG.E.EL.128 R24, desc[UR8][R24.64] ;  /* 0x0000000818187981 */ /* 0x000ee4000c2e1d00 */
[----:B------:R-:W-:Y:S02]  /*02d0*/  IMAD.WIDE R28, R9, 0x4, R28 ;  /* 0x00000004091c7825 */ /* 0x000fe400078e021c */
[----:B------:R-:W2:Y:S01]  /*02e0*/  LDG.E.EL.128 R16, desc[UR8][R16.64] ;  /* 0x0000000810107981 */ /* 0x000ea2000c2e1d00 */
[----:B------:R-:W-:Y:S01]  /*02f0*/  CS2R R8, SRZ ;  /* 0x0000000000087805 */ /* 0x000fe2000001ff00 */
[----:B------:R-:W-:Y:S01]  /*0300*/  UISETP.GE.AND UP1, UPT, UR5, 0x4, UPT ;  /* 0x000000040500788c */ /* 0x000fe2000bf26270 */
[----:B------:R-:W-:-:S05]  /*0310*/  PLOP3.LUT P1, PT, PT, PT, UP2, 0x80, 0x0 ;  /* 0x000000000000781c */ /* 0x000fca0003f2f028 */
[----:B------:R1:W4:Y:S01]  /*0320*/  @!P0 LDG.E.EL.128 R8, desc[UR8][R32.64] ;  /* 0x0000000820088981 */ /* 0x000322000c2e1d00 */
[----:B------:R-:W-:Y:S02]  /*0330*/  PLOP3.LUT P0, PT, PT, PT, UP1, 0x80, 0x0 ;  /* 0x000000000000781c */ /* 0x000fe40003f0f018 */
[----:B------:R-:W-:Y:S02]  /*0340*/  CS2R R12, SRZ ;  /* 0x00000000000c7805 */ /* 0x000fe4000001ff00 */
[----:B------:R-:W-:Y:S02]  /*0350*/  CS2R R14, SRZ ;  /* 0x00000000000e7805 */ /* 0x000fe4000001ff00 */
[----:B------:R-:W-:Y:S02]  /*0360*/  CS2R R20, SRZ ;  /* 0x0000000000147805 */ /* 0x000fe4000001ff00 */
[----:B------:R-:W-:Y:S02]  /*0370*/  CS2R R22, SRZ ;  /* 0x0000000000167805 */ /* 0x000fe4000001ff00 */
[----:B------:R5:W4:Y:S01]  /*0380*/  @!P1 LDG.E.EL.128 R12, desc[UR8][R30.64] ;  /* 0x000000081e0c9981 */ /* 0x000b22000c2e1d00 */
[----:B-1----:R-:W1:Y:S03]  /*0390*/  LDC.64 R32, c[0x0][0x228] ;  /* 0x00008a00ff207b82 */ /* 0x002e660000000a00 */
[----:B------:R-:W4:Y:S01]  /*03a0*/  @!P0 LDG.E.EL.128 R20, desc[UR8][R28.64] ;  /* 0x000000081c148981 */ /* 0x000f22000c2e1d00 */
[----:B-1----:R-:W-:-:S04]  /*03b0*/  IMAD.WIDE R36, R2, 0x4, R32 ;  /* 0x0000000402247825 */ /* 0x002fc800078e0220 */
[----:B--2---:R-:W-:Y:S01]  /*03c0*/  FADD R3, R17, 9.9999997473787516356e-06 ;  /* 0x3727c5ac11037421 */ /* 0x004fe20000000000 */
[----:B------:R-:W-:-:S05]  /*03d0*/  FADD R17, R18, 9.9999997473787516356e-06 ;  /* 0x3727c5ac12117421 */ /* 0x000fca0000000000 */
[----:B------:R-:W1:Y:S01]  /*03e0*/  MUFU.SQRT R3, R3 ;  /* 0x0000000300037308 */ /* 0x000e620000002000 */
[----:B-----5:R-:W-:Y:S01]  /*03f0*/  FADD R30, R16, 9.9999997473787516356e-06 ;  /* 0x3727c5ac101e7421 */ /* 0x020fe20000000000 */
[----:B------:R-:W-:Y:S01]  /*0400*/  FADD R19, R19, 9.9999997473787516356e-06 ;  /* 0x3727c5ac13137421 */ /* 0x000fe20000000000 */
[----:B---3--:R-:W-:-:S05]  /*0410*/  FADD R16, -R24, R4 ;  /* 0x0000000418107221 */ /* 0x008fca0000000100 */
[----:B------:R-:W2:Y:S08]  /*0420*/  MUFU.SQRT R17, R17 ;  /* 0x0000001100117308 */ /* 0x000eb00000002000 */
[----:B------:R-:W3:Y:S01]  /*0430*/  MUFU.SQRT R4, R30 ;  /* 0x0000001e00047308 */ /* 0x000ee20000002000 */
[C---:B-1----:R-:W-:Y:S02]  /*0440*/  FSETP.GT.AND P6, PT, R3.reuse, 8.50705917302346158658e+37, PT ;  /* 0x7e8000000300780b */ /* 0x042fe40003fc4000 */
[----:B------:R-:W-:-:S05]  /*0450*/  FSETP.GEU.AND P5, PT, R3, 1.175494350822287508e-38, PT ;  /* 0x008000000300780b */ /* 0x000fca0003fae000 */
[----:B------:R1:W5:Y:S01]  /*0460*/  MUFU.SQRT R18, R19 ;  /* 0x0000001300127308 */ /* 0x0003620000002000 */
[C---:B--2---:R-:W-:Y:S01]  /*0470*/  FSETP.GT.AND P4, PT, R17.reuse, 8.50705917302346158658e+37, PT ;  /* 0x7e8000001100780b */ /* 0x044fe20003f84000 */
[C---:B----4-:R-:W-:Y:S01]  /*0480*/  FADD R8, -R24.reuse, R8 ;  /* 0x0000000818087221 */ /* 0x050fe20000000100 */
[----:B------:R-:W-:Y:S01]  /*0490*/  FSETP.GEU.AND P1, PT, R17, 1.175494350822287508e-38, PT ;  /* 0x008000001100780b */ /* 0x000fe20003f2e000 */
[C---:B------:R-:W-:Y:S01]  /*04a0*/  FADD R12, -R24.reuse, R12 ;  /* 0x0000000c180c7221 */ /* 0x040fe20000000100 */
[----:B------:R-:W-:Y:S01]  /*04b0*/  FADD R20, -R24, R20 ;  /* 0x0000001418147221 */ /* 0x000fe20000000100 */
[----:B------:R-:W-:Y:S01]  /*04c0*/  @P6 FMUL R3, R3, 0.25 ;  /* 0x3e80000003036820 */ /* 0x000fe20000400000 */
[C---:B---3--:R-:W-:Y:S01]  /*04d0*/  FSETP.GT.AND P3, PT, R4.reuse, 8.50705917302346158658e+37, PT ;  /* 0x7e8000000400780b */ /* 0x048fe20003f64000 */
[----:B------:R-:W2:Y:S01]  /*04e0*/  LDC.64 R30, c[0x0][0x230] ;  /* 0x00008c00ff1e7b82 */ /* 0x000ea20000000a00 */
[----:B-1----:R-:W-:Y:S01]  /*04f0*/  IMAD.MOV.U32 R19, RZ, RZ, 0x3e800000 ;  /* 0x3e800000ff137424 */ /* 0x002fe200078e00ff */
[----:B------:R-:W-:Y:S01]  /*0500*/  FSETP.GEU.AND P0, PT, R4, 1.175494350822287508e-38, PT ;  /* 0x008000000400780b */ /* 0x000fe20003f0e000 */
[----:B------:R-:W-:Y:S01]  /*0510*/  @!P5 FMUL R3, R3, 16777216 ;  /* 0x4b8000000303d820 */ /* 0x000fe20000400000 */
[----:B-----5:R-:W-:-:S02]  /*0520*/  FSETP.GT.AND P2, PT, R18, 8.50705917302346158658e+37, PT ;  /* 0x7e8000001200780b */ /* 0x020fc40003f44000 */
[----:B------:R-:W-:Y:S02]  /*0530*/  FSEL R24, R19, 1, P6 ;  /* 0x3f80000013187808 */ /* 0x000fe40003000000 */
[----:B------:R-:W-:Y:S01]  /*0540*/  FSETP.GEU.AND P6, PT, R18, 1.175494350822287508e-38, PT ;  /* 0x008000001200780b */ /* 0x000fe20003fce000 */
[----:B------:R-:W-:Y:S01]  /*0550*/  @P4 FMUL R17, R17, 0.25 ;  /* 0x3e80000011114820 */ /* 0x000fe20000400000 */
[----:B------:R-:W1:Y:S02]  /*0560*/  MUFU.RCP R3, R3 ;  /* 0x0000000300037308 */ /* 0x000e640000001000 */
[----:B------:R-:W-:Y:S01]  /*0570*/  @P3 FMUL R4, R4, 0.25 ;  /* 0x3e80000004043820 */ /* 0x000fe20000400000 */
[----:B------:R-:W-:-:S04]  /*0580*/  @!P1 FMUL R17, R17, 16777216 ;  /* 0x4b80000011119820 */ /* 0x000fc80000400000 */
[----:B------:R-:W-:Y:S01]  /*0590*/  @P2 FMUL R18, R18, 0.25 ;  /* 0x3e80000012122820 */ /* 0x000fe20000400000 */
[----:B------:R-:W-:Y:S01]  /*05a0*/  @!P0 FMUL R4, R4, 16777216 ;  /* 0x4b80000004048820 */ /* 0x000fe20000400000 */
[----:B------:R-:W3:Y:S02]  /*05b0*/  MUFU.RCP R17, R17 ;  /* 0x0000001100117308 */ /* 0x000ee40000001000 */
[----:B------:R-:W-:Y:S01]  /*05c0*/  @!P6 FMUL R18, R18, 16777216 ;  /* 0x4b8000001212e820 */ /* 0x000fe20000400000 */
[----:B------:R-:W-:-:S05]  /*05d0*/  @!P5 FMUL R24, R24, 16777216 ;  /* 0x4b8000001818d820 */ /* 0x000fca0000400000 */
[----:B------:R-:W4:Y:S01]  /*05e0*/  MUFU.RCP R4, R4 ;  /* 0x0000000400047308 */ /* 0x000f220000001000 */
[----:B-1----:R-:W-:Y:S01]  /*05f0*/  FMUL R34, R3, R24 ;  /* 0x0000001803227220 */ /* 0x002fe20000400000 */
[----:B------:R-:W-:Y:S01]  /*0600*/  FSEL R24, R19, 1, P4 ;  /* 0x3f80000013187808 */ /* 0x000fe20002000000 */
[C---:B------:R-:W-:Y:S01]  /*0610*/  FADD R7, -R27.reuse, R7 ;  /* 0x000000071b077221 */ /* 0x040fe20000000100 */
[----:B------:R-:W-:-:S04]  /*0620*/  FADD R11, -R27, R11 ;  /* 0x0000000b1b0b7221 */ /* 0x000fc80000000100 */
[----:B------:R-:W1:Y:S01]  /*0630*/  MUFU.RCP R18, R18 ;  /* 0x0000001200127308 */ /* 0x000e620000001000 */
[C---:B------:R-:W-:Y:S01]  /*0640*/  FADD R15, -R27.reuse, R15 ;  /* 0x0000000f1b0f7221 */ /* 0x040fe20000000100 */
[----:B------:R-:W-:Y:S01]  /*0650*/  FADD R27, -R27, R23 ;  /* 0x000000171b1b7221 */ /* 0x000fe20000000100 */
[C---:B------:R-:W-:Y:S01]  /*0660*/  FSEL R3, R19.reuse, 1, P3 ;  /* 0x3f80000013037808 */ /* 0x040fe20001800000 */
[----:B------:R-:W-:Y:S01]  /*0670*/  @!P1 FMUL R24, R24, 16777216 ;  /* 0x4b80000018189820 */ /* 0x000fe20000400000 */
[----:B------:R-:W-:Y:S01]  /*0680*/  FSEL R23, R19, 1, P2 ;  /* 0x3f80000013177808 */ /* 0x000fe20001000000 */
[----:B------:R-:W-:Y:S02]  /*0690*/  FADD R22, -R26, R22 ;  /* 0x000000161a167221 */ /* 0x000fe40000000100 */
[----:B------:R-:W-:Y:S01]  /*06a0*/  @!P0 FMUL R3, R3, 16777216 ;  /* 0x4b80000003038820 */ /* 0x000fe20000400000 */
[----:B---3--:R-:W-:Y:S01]  /*06b0*/  FMUL R17, R17, R24 ;  /* 0x0000001811117220 */ /* 0x008fe20000400000 */
[----:B------:R-:W-:-:S02]  /*06c0*/  @!P6 FMUL R23, R23, 16777216 ;  /* 0x4b8000001717e820 */ /* 0x000fc40000400000 */
[----:B----4-:R-:W-:Y:S01]  /*06d0*/  FMUL R19, R4, R3 ;  /* 0x0000000304137220 */ /* 0x010fe20000400000 */
[----:B------:R-:W-:Y:S01]  /*06e0*/  FMUL R3, R17, R22 ;  /* 0x0000001611037220 */ /* 0x000fe20000400000 */
[C---:B------:R-:W-:Y:S01]  /*06f0*/  FADD R9, -R25.reuse, R9 ;  /* 0x0000000919097221 */ /* 0x040fe20000000100 */
[----:B-1----:R-:W-:Y:S01]  /*0700*/  FMUL R4, R18, R23 ;  /* 0x0000001712047220 */ /* 0x002fe20000400000 */
[C---:B------:R-:W-:Y:S01]  /*0710*/  FADD R13, -R25.reuse, R13 ;  /* 0x0000000d190d7221 */ /* 0x040fe20000000100 */
[----:B------:R-:W-:Y:S01]  /*0720*/  FADD R21, -R25, R21 ;  /* 0x0000001519157221 */ /* 0x000fe20000000100 */
[----:B--2---:R-:W-:-:S04]  /*0730*/  IMAD.WIDE R22, R2, 0x4, R30 ;  /* 0x0000000402167825 */ /* 0x004fc800078e021e */
[C---:B------:R-:W-:Y:S01]  /*0740*/  FADD R6, -R26.reuse, R6 ;  /* 0x000000061a067221 */ /* 0x040fe20000000100 */
[C---:B------:R-:W-:Y:S01]  /*0750*/  FADD R10, -R26.reuse, R10 ;  /* 0x0000000a1a0a7221 */ /* 0x040fe20000000100 */
[----:B------:R-:W-:Y:S01]  /*0760*/  FADD R14, -R26, R14 ;  /* 0x0000000e1a0e7221 */ /* 0x000fe20000000100 */
[----:B------:R-:W-:Y:S01]  /*0770*/  FADD R5, -R25, R5 ;  /* 0x0000000519057221 */ /* 0x000fe20000000100 */
[C---:B------:R-:W-:Y:S01]  /*0780*/  FMUL R26, R34.reuse, R13 ;  /* 0x0000000d221a7220 */ /* 0x040fe20000400000 */
[C---:B------:R-:W-:Y:S01]  /*0790*/  FMUL R28, R34.reuse, R9 ;  /* 0x00000009221c7220 */ /* 0x040fe20000400000 */
[C---:B------:R-:W-:Y:S01]  /*07a0*/  FMUL R24, R34.reuse, R21 ;  /* 0x0000001522187220 */ /* 0x040fe20000400000 */
[C---:B------:R-:W-:Y:S01]  /*07b0*/  FMUL R9, R17.reuse, R14 ;  /* 0x0000000e11097220 */ /* 0x040fe20000400000 */
[C---:B------:R-:W-:Y:S01]  /*07c0*/  FMUL R13, R17.reuse, R10 ;  /* 0x0000000a110d7220 */ /* 0x040fe20000400000 */
[----:B------:R-:W-:Y:S01]  /*07d0*/  FMUL R25, R17, R6 ;  /* 0x0000000611197220 */ /* 0x000fe20000400000 */
[C---:B------:R-:W-:Y:S01]  /*07e0*/  FMUL R29, R19.reuse, R20 ;  /* 0x00000014131d7220 */ /* 0x040fe20000400000 */
[C---:B------:R-:W-:Y:S01]  /*07f0*/  FMUL R31, R19.reuse, R12 ;  /* 0x0000000c131f7220 */ /* 0x040fe20000400000 */
[C---:B------:R-:W-:Y:S01]  /*0800*/  FMUL R33, R19.reuse, R8 ;  /* 0x0000000813217220 */ /* 0x040fe20000400000 */
[----:B------:R-:W-:Y:S01]  /*0810*/  FMUL R35, R19, R16 ;  /* 0x0000001013237220 */ /* 0x000fe20000400000 */
[----:B------:R-:W2:Y:S04]  /*0820*/  LDG.E.EL.128 R20, desc[UR8][R22.64] ;  /* 0x0000000816147981 */ /* 0x000ea8000c2e1d00 */
[----:B------:R-:W2:Y:S01]  /*0830*/  LDG.E.EL.128 R16, desc[UR8][R36.64] ;  /* 0x0000000824107981 */ /* 0x000ea2000c2e1d00 */
[----:B------:R-:W-:Y:S01]  /*0840*/  FMUL R5, R34, R5 ;  /* 0x0000000522057220 */ /* 0x000fe20000400000 */
[----:B------:R-:W1:Y:S01]  /*0850*/  S2UR UR6, SR_CgaCtaId ;  /* 0x00000000000679c3 */ /* 0x000e620000008800 */
[C---:B------:R-:W-:Y:S01]  /*0860*/  FMUL R12, R4.reuse, R11 ;  /* 0x0000000b040c7220 */ /* 0x040fe20000400000 */
[C---:B------:R-:W-:Y:S01]  /*0870*/  FMUL R8, R4.reuse, R27 ;  /* 0x0000001b04087220 */ /* 0x040fe20000400000 */
[C---:B------:R-:W-:Y:S01]  /*0880*/  FMUL R10, R4.reuse, R15 ;  /* 0x0000000f040a7220 */ /* 0x040fe20000400000 */
[----:B------:R-:W-:Y:S01]  /*0890*/  FMUL R4, R4, R7 ;  /* 0x0000000704047220 */ /* 0x000fe20000400000 */
[----:B------:R-:W-:Y:S01]  /*08a0*/  IMAD.SHL.U32 R6, R0, 0x10, RZ ;  /* 0x0000001000067824 */ /* 0x000fe200078e00ff */
[----:B------:R-:W-:-:S04]  /*08b0*/  UMOV UR5, 0x400 ;  /* 0x0000040000057882 */ /* 0x000fc80000000000 */
[----:B------:R-:W-:Y:S01]  /*08c0*/  LOP3.LUT R6, R6, 0xff0, RZ, 0xc0, !PT ;  /* 0x00000ff006067812 */ /* 0x000fe200078ec0ff */
[----:B-1----:R-:W-:Y:S01]  /*08d0*/  UPRMT UR5, UR6, 0x654, UR5 ;  /* 0x0000065406057896 */ /* 0x002fe20008000005 */
[----:B------:R-:W1:Y:S02]  /*08e0*/  S2R R2, SR_TID.X ;  /* 0x0000000000027919 */ /* 0x000e640000002100 */
[----:B-1----:R-:W-:Y:S02]  /*08f0*/  IMAD.SHL.U32 R2, R2, 0x4, RZ ;  /* 0x0000000402027824 */ /* 0x002fe400078e00ff */
[----:B--2---:R-:W-:Y:S01]  /*0900*/  FFMA R35, R16, R35, R20 ;  /* 0x0000002310237223 */ /* 0x004fe20000000014 */
[C-C-:B------:R-:W-:Y:S01]  /*0910*/  FFMA R5, R17.reuse, R5, R21.reuse ;  /* 0x0000000511057223 */ /* 0x140fe20000000015 */
[----:B------:R-:W-:Y:S01]  /*0920*/  FFMA R25, R18, R25, R22 ;  /* 0x0000001912197223 */ /* 0x000fe20000000016 */
[----:B------:R-:W-:Y:S02]  /*0930*/  FFMA R28, R17, R28, R21 ;  /* 0x0000001c111c7223 */ /* 0x000fe40000000015 */
[----:B------:R-:W-:Y:S01]  /*0940*/  FSETP.GTU.AND P5, PT, R35, RZ, PT ;  /* 0x000000ff2300720b */ /* 0x000fe20003fac000 */
[----:B------:R-:W-:Y:S01]  /*0950*/  FFMA R33, R16, R33, R20 ;  /* 0x0000002110217223 */ /* 0x000fe20000000014 */
[----:B------:R-:W-:-:S02]  /*0960*/  FSETP.GTU.AND P2, PT, R5, RZ, PT ;  /* 0x000000ff0500720b */ /* 0x000fc40003f4c000 */
[----:B------:R-:W-:Y:S02]  /*0970*/  FSETP.GTU.AND P0, PT, R25, RZ, PT ;  /* 0x000000ff1900720b */ /* 0x000fe40003f0c000 */
[----:B------:R-:W-:Y:S01]  /*0980*/  FSEL R35, R35, RZ, P5 ;  /* 0x000000ff23237208 */ /* 0x000fe20002800000 */
[----:B------:R-:W-:Y:S01]  /*0990*/  FFMA R31, R16, R31, R20 ;  /* 0x0000001f101f7223 */ /* 0x000fe20000000014 */
[----:B------:R-:W-:Y:S01]  /*09a0*/  FFMA R12, R19, R12, R23 ;  /* 0x0000000c130c7223 */ /* 0x000fe20000000017 */
[----:B------:R-:W-:Y:S02]  /*09b0*/  FSETP.GTU.AND P1, PT, R28, RZ, PT ;  /* 0x000000ff1c00720b */ /* 0x000fe40003f2c000 */
[----:B------:R-:W-:Y:S02]  /*09c0*/  FSEL R5, R5, RZ, P2 ;  /* 0x000000ff05057208 */ /* 0x000fe40001000000 */
[----:B------:R-:W-:Y:S02]  /*09d0*/  FSEL R25, R25, RZ, P0 ;  /* 0x000000ff19197208 */ /* 0x000fe40000000000 */
[----:B------:R-:W-:-:S02]  /*09e0*/  FSETP.GEU.AND P0, PT, R35, 6, PT ;  /* 0x40c000002300780b */ /* 0x000fc40003f0e000 */
[----:B------:R-:W-:Y:S01]  /*09f0*/  FSETP.GTU.AND P6, PT, R33, RZ, PT ;  /* 0x000000ff2100720b */ /* 0x000fe20003fcc000 */
[----:B------:R-:W-:Y:S01]  /*0a00*/  FFMA R13, R18, R13, R22 ;  /* 0x0000000d120d7223 */ /* 0x000fe20000000016 */
[----:B------:R-:W-:Y:S02]  /*0a10*/  FSETP.GEU.AND P5, PT, R5, 6, PT ;  /* 0x40c000000500780b */ /* 0x000fe40003fae000 */
[----:B------:R-:W-:Y:S02]  /*0a20*/  FSEL R7, R28, RZ, P1 ;  /* 0x000000ff1c077208 */ /* 0x000fe40000800000 */
[----:B------:R-:W-:Y:S02]  /*0a30*/  FSETP.GTU.AND P2, PT, R12, RZ, PT ;  /* 0x000000ff0c00720b */ /* 0x000fe40003f4c000 */
[----:B------:R-:W-:Y:S02]  /*0a40*/  FSETP.GTU.AND P3, PT, R31, RZ, PT ;  /* 0x000000ff1f00720b */ /* 0x000fe40003f6c000 */
[----:B------:R-:W-:-:S02]  /*0a50*/  FSETP.GEU.AND P1, PT, R25, 6, PT ;  /* 0x40c000001900780b */ /* 0x000fc40003f2e000 */
[----:B------:R-:W-:Y:S02]  /*0a60*/  FSEL R33, R33, RZ, P6 ;  /* 0x000000ff21217208 */ /* 0x000fe40003000000 */
[----:B------:R-:W-:Y:S02]  /*0a70*/  FSETP.GTU.AND P4, PT, R13, RZ, PT ;  /* 0x000000ff0d00720b */ /* 0x000fe40003f8c000 */
[----:B------:R-:W-:Y:S02]  /*0a80*/  FSEL R11, R12, RZ, P2 ;  /* 0x000000ff0c0b7208 */ /* 0x000fe40001000000 */
[----:B------:R-:W-:Y:S02]  /*0a90*/  FSEL R31, R31, RZ, P3 ;  /* 0x000000ff1f1f7208 */ /* 0x000fe40001800000 */
[----:B------:R-:W-:Y:S02]  /*0aa0*/  FSETP.NAN.AND P2, PT, R35, R35, PT ;  /* 0x000000232300720b */ /* 0x000fe40003f48000 */
[----:B------:R-:W-:-:S02]  /*0ab0*/  FSETP.GEU.AND P3, PT, R33, 6, PT ;  /* 0x40c000002100780b */ /* 0x000fc40003f6e000 */
[----:B------:R-:W-:Y:S02]  /*0ac0*/  FSEL R13, R13, RZ, P4 ;  /* 0x000000ff0d0d7208 */ /* 0x000fe40002000000 */
[----:B------:R-:W-:Y:S02]  /*0ad0*/  FSETP.NAN.AND P6, PT, R5, R5, PT ;  /* 0x000000050500720b */ /* 0x000fe40003fc8000 */
[----:B------:R-:W-:Y:S02]  /*0ae0*/  FSETP.NAN.AND P4, PT, R25, R25, PT ;  /* 0x000000191900720b */ /* 0x000fe40003f88000 */
[----:B------:R-:W-:Y:S02]  /*0af0*/  @P0 SEL R35, R35, 0x40c00000, P2 ;  /* 0x40c0000023230807 */ /* 0x000fe40001000000 */
[----:B------:R-:W-:Y:S02]  /*0b00*/  FSETP.GEU.AND P2, PT, R11, 6, PT ;  /* 0x40c000000b00780b */ /* 0x000fe40003f4e000 */
[----:B------:R-:W-:-:S02]  /*0b10*/  @P5 SEL R5, R5, 0x40c00000, P6 ;  /* 0x40c0000005055807 */ /* 0x000fc40003000000 */
[----:B------:R-:W-:Y:S02]  /*0b20*/  FSETP.GEU.AND P6, PT, R7, 6, PT ;  /* 0x40c000000700780b */ /* 0x000fe40003fce000 */
[----:B------:R-:W-:Y:S02]  /*0b30*/  FSETP.GEU.AND P5, PT, R13, 6, PT ;  /* 0x40c000000d00780b */ /* 0x000fe40003fae000 */
[----:B------:R-:W-:Y:S02]  /*0b40*/  @P1 SEL R25, R25, 0x40c00000, P4 ;  /* 0x40c0000019191807 */ /* 0x000fe40002000000 */
[----:B------:R-:W-:Y:S01]  /*0b50*/  FSETP.NAN.AND P4, PT, R33, R33, PT ;  /* 0x000000212100720b */ /* 0x000fe20003f88000 */
[C-C-:B------:R-:W-:Y:S01]  /*0b60*/  FFMA R26, R17.reuse, R26, R21.reuse ;  /* 0x0000001a111a7223 */ /* 0x140fe20000000015 */
[----:B------:R-:W-:Y:S01]  /*0b70*/  FFMA R24, R17, R24, R21 ;  /* 0x0000001811187223 */ /* 0x000fe20000000015 */
[----:B------:R-:W-:Y:S01]  /*0b80*/  VIADD R17, R6, UR5 ;  /* 0x0000000506117c36 */ /* 0x000fe20008000000 */
[----:B------:R-:W-:-:S02]  /*0b90*/  FSETP.GEU.AND P0, PT, R31, 6, PT ;  /* 0x40c000001f00780b */ /* 0x000fc40003f0e000 */
[----:B------:R-:W-:Y:S02]  /*0ba0*/  @P3 SEL R33, R33, 0x40c00000, P4 ;  /* 0x40c0000021213807 */ /* 0x000fe40002000000 */
[----:B------:R-:W-:Y:S01]  /*0bb0*/  FSETP.NAN.AND P3, PT, R11, R11, PT ;  /* 0x0000000b0b00720b */ /* 0x000fe20003f68000 */
[----:B------:R-:W-:Y:S02]  /*0bc0*/  IMAD R6, R6, 0x4, R17 ;  /* 0x0000000406067824 */ /* 0x000fe400078e0211 */
[----:B------:R-:W-:Y:S01]  /*0bd0*/  FFMA R9, R18, R9, R22 ;  /* 0x0000000912097223 */ /* 0x000fe20000000016 */
[----:B------:R-:W-:Y:S02]  /*0be0*/  FSETP.NAN.AND P1, PT, R7, R7, PT ;  /* 0x000000070700720b */ /* 0x000fe40003f28000 */
[----:B------:R-:W-:Y:S02]  /*0bf0*/  FSETP.NAN.AND P4, PT, R13, R13, PT ;  /* 0x0000000d0d00720b */ /* 0x000fe40003f88000 */
[----:B------:R-:W-:-:S02]  /*0c00*/  @P2 SEL R11, R11, 0x40c00000, P3 ;  /* 0x40c000000b0b2807 */ /* 0x000fc40001800000 */
[----:B------:R-:W-:Y:S01]  /*0c10*/  FSETP.GTU.AND P2, PT, R26, RZ, PT ;  /* 0x000000ff1a00720b */ /* 0x000fe20003f4c000 */
[----:B------:R-:W-:Y:S01]  /*0c20*/  FFMA R10, R19, R10, R23 ;  /* 0x0000000a130a7223 */ /* 0x000fe20000000017 */
[----:B------:R-:W-:Y:S01]  /*0c30*/  @P6 SEL R7, R7, 0x40c00000, P1 ;  /* 0x40c0000007076807 */ /* 0x000fe20000800000 */
[----:B------:R1:W-:Y:S01]  /*0c40*/  STS [R6+0x14], R5 ;  /* 0x0000140506007388 */ /* 0x0003e20000000800 */
[----:B------:R-:W-:Y:S02]  /*0c50*/  @P5 SEL R13, R13, 0x40c00000, P4 ;  /* 0x40c000000d0d5807 */ /* 0x000fe40002000000 */
[----:B------:R-:W-:Y:S02]  /*0c60*/  FSETP.NAN.AND P1, PT, R31, R31, PT ;  /* 0x0000001f1f00720b */ /* 0x000fe40003f28000 */
[----:B------:R-:W-:Y:S01]  /*0c70*/  FSETP.GTU.AND P5, PT, R9, RZ, PT ;  /* 0x000000ff0900720b */ /* 0x000fe20003fac000 */
[----:B------:R-:W-:Y:S01]  /*0c80*/  FFMA R29, R16, R29, R20 ;  /* 0x0000001d101d7223 */ /* 0x000fe20000000014 */
[----:B------:R-:W-:-:S02]  /*0c90*/  @P0 SEL R31, R31, 0x40c00000, P1 ;  /* 0x40c000001f1f0807 */ /* 0x000fc40000800000 */
[----:B-1----:R-:W-:Y:S02]  /*0ca0*/  FSEL R5, R26, RZ, P2 ;  /* 0x000000ff1a057208 */ /* 0x002fe40001000000 */
[----:B------:R-:W-:Y:S02]  /*0cb0*/  FSEL R9, R9, RZ, P5 ;  /* 0x000000ff09097208 */ /* 0x000fe40002800000 */
[----:B------:R-:W-:Y:S02]  /*0cc0*/  FSETP.GTU.AND P0, PT, R10, RZ, PT ;  /* 0x000000ff0a00720b */ /* 0x000fe40003f0c000 */
[----:B------:R-:W-:Y:S01]  /*0cd0*/  FSETP.GEU.AND P5, PT, R5, 6, PT ;  /* 0x40c000000500780b */ /* 0x000fe20003fae000 */
[----:B------:R-:W-:Y:S01]  /*0ce0*/  FFMA R3, R18, R3, R22 ;  /* 0x0000000312037223 */ /* 0x000fe20000000016 */
[----:B------:R1:W-:Y:S01]  /*0cf0*/  STS [R6+0x18], R7 ;  /* 0x0000180706007388 */ /* 0x0003e20000000800 */
[C-C-:B------:R-:W-:Y:S01]  /*0d00*/  FFMA R4, R19.reuse, R4, R23.reuse ;  /* 0x0000000413047223 */ /* 0x140fe20000000017 */
[----:B------:R-:W-:Y:S01]  /*0d10*/  FFMA R8, R19, R8, R23 ;  /* 0x0000000813087223 */ /* 0x000fe20000000017 */
[----:B------:R-:W-:-:S02]  /*0d20*/  FSETP.GTU.AND P6, PT, R29, RZ, PT ;  /* 0x000000ff1d00720b */ /* 0x000fc40003fcc000 */
[----:B------:R-:W-:Y:S01]  /*0d30*/  FSETP.GTU.AND P1, PT, R24, RZ, PT ;  /* 0x000000ff1800720b */ /* 0x000fe20003f2c000 */
[----:B------:R2:W-:Y:S01]  /*0d40*/  STS [R6+0x40], R11 ;  /* 0x0000400b06007388 */ /* 0x0005e20000000800 */
[----:B-1----:R-:W-:Y:S02]  /*0d50*/  FSEL R7, R10, RZ, P0 ;  /* 0x000000ff0a077208 */ /* 0x002fe40000000000 */
[----:B------:R-:W-:Y:S02]  /*0d60*/  FSETP.GEU.AND P0, PT, R9, 6, PT ;  /* 0x40c000000900780b */ /* 0x000fe40003f0e000 */
[----:B------:R-:W-:Y:S02]  /*0d70*/  FSETP.GTU.AND P4, PT, R3, RZ, PT ;  /* 0x000000ff0300720b */ /* 0x000fe40003f8c000 */
[----:B------:R-:W-:Y:S02]  /*0d80*/  FSEL R29, R29, RZ, P6 ;  /* 0x000000ff1d1d7208 */ /* 0x000fe40003000000 */
[----:B--2---:R-:W-:-:S02]  /*0d90*/  FSEL R11, R24, RZ, P1 ;  /* 0x000000ff180b7208 */ /* 0x004fc40000800000 */
[----:B------:R-:W-:Y:S02]  /*0da0*/  FSETP.GTU.AND P2, PT, R8, RZ, PT ;  /* 0x000000ff0800720b */ /* 0x000fe40003f4c000 */
[----:B------:R-:W-:Y:S02]  /*0db0*/  FSETP.GTU.AND P3, PT, R4, RZ, PT ;  /* 0x000000ff0400720b */ /* 0x000fe40003f6c000 */
[----:B------:R-:W-:Y:S02]  /*0dc0*/  FSETP.GEU.AND P1, PT, R7, 6, PT ;  /* 0x40c000000700780b */ /* 0x000fe40003f2e000 */
[----:B------:R-:W-:Y:S02]  /*0dd0*/  FSETP.NAN.AND P6, PT, R5, R5, PT ;  /* 0x000000050500720b */ /* 0x000fe40003fc8000 */
[----:B------:R-:W-:Y:S02]  /*0de0*/  FSEL R17, R3, RZ, P4 ;  /* 0x000000ff03117208 */ /* 0x000fe40002000000 */
[----:B------:R-:W-:-:S02]  /*0df0*/  FSEL R19, R8, RZ, P2 ;  /* 0x000000ff08137208 */ /* 0x000fc40001000000 */
[----:B------:R-:W-:Y:S02]  /*0e00*/  FSEL R3, R4, RZ, P3 ;  /* 0x000000ff04037208 */ /* 0x000fe40001800000 */
[----:B------:R-:W-:Y:S02]  /*0e10*/  @P5 SEL R5, R5, 0x40c00000, P6 ;  /* 0x40c0000005055807 */ /* 0x000fe40003000000 */
[----:B------:R-:W-:Y:S02]  /*0e20*/  FSETP.NAN.AND P2, PT, R9, R9, PT ;  /* 0x000000090900720b */ /* 0x000fe40003f48000 */
[----:B------:R-:W-:Y:S02]  /*0e30*/  FSETP.GEU.AND P3, PT, R29, 6, PT ;  /* 0x40c000001d00780b */ /* 0x000fe40003f6e000 */
[----:B------:R-:W-:Y:S02]  /*0e40*/  FSETP.GEU.AND P6, PT, R11, 6, PT ;  /* 0x40c000000b00780b */ /* 0x000fe40003fce000 */
[----:B------:R-:W-:-:S02]  /*0e50*/  FSETP.NAN.AND P4, PT, R7, R7, PT ;  /* 0x000000070700720b */ /* 0x000fc40003f88000 */
[----:B------:R-:W-:Y:S02]  /*0e60*/  @P0 SEL R9, R9, 0x40c00000, P2 ;  /* 0x40c0000009090807 */ /* 0x000fe40001000000 */
[----:B------:R-:W-:Y:S02]  /*0e70*/  FSETP.GEU.AND P5, PT, R17, 6, PT ;  /* 0x40c000001100780b */ /* 0x000fe40003fae000 */
[----:B------:R-:W-:Y:S02]  /*0e80*/  FSETP.GEU.AND P0, PT, R19, 6, PT ;  /* 0x40c000001300780b */ /* 0x000fe40003f0e000 */
[----:B------:R-:W-:Y:S02]  /*0e90*/  FSETP.GEU.AND P2, PT, R3, 6, PT ;  /* 0x40c000000300780b */ /* 0x000fe40003f4e000 */
[----:B------:R-:W-:Y:S02]  /*0ea0*/  @P1 SEL R7, R7, 0x40c00000, P4 ;  /* 0x40c0000007071807 */ /* 0x000fe40002000000 */
[----:B------:R-:W-:-:S02]  /*0eb0*/  FSETP.NAN.AND P4, PT, R29, R29, PT ;  /* 0x0000001d1d00720b */ /* 0x000fc40003f88000 */
[----:B------:R-:W-:Y:S02]  /*0ec0*/  FSETP.NAN.AND P1, PT, R11, R11, PT ;  /* 0x0000000b0b00720b */ /* 0x000fe40003f28000 */
[----:B------:R-:W-:Y:S02]  /*0ed0*/  @P3 SEL R29, R29, 0x40c00000, P4 ;  /* 0x40c000001d1d3807 */ /* 0x000fe40002000000 */
[----:B------:R-:W-:Y:S02]  /*0ee0*/  @P6 SEL R11, R11, 0x40c00000, P1 ;  /* 0x40c000000b0b6807 */ /* 0x000fe40000800000 */
[----:B------:R-:W-:Y:S02]  /*0ef0*/  FSETP.NAN.AND P4, PT, R17, R17, PT ;  /* 0x000000111100720b */ /* 0x000fe40003f88000 */
[----:B------:R-:W-:Y:S02]  /*0f00*/  FSETP.NAN.AND P3, PT, R3, R3, PT ;  /* 0x000000030300720b */ /* 0x000fe40003f68000 */
[----:B------:R-:W-:-:S02]  /*0f10*/  FSETP.NAN.AND P1, PT, R19, R19, PT ;  /* 0x000000131300720b */ /* 0x000fc40003f28000 */
[----:B------:R-:W-:Y:S02]  /*0f20*/  @P5 SEL R17, R17, 0x40c00000, P4 ;  /* 0x40c0000011115807 */ /* 0x000fe40002000000 */
[----:B------:R-:W-:Y:S02]  /*0f30*/  @P2 SEL R3, R3, 0x40c00000, P3 ;  /* 0x40c0000003032807 */ /* 0x000fe40001800000 */
[----:B------:R-:W-:Y:S01]  /*0f40*/  @P0 SEL R19, R19, 0x40c00000, P1 ;  /* 0x40c0000013130807 */ /* 0x000fe20000800000 */
[----:B------:R-:W-:Y:S04]  /*0f50*/  STS [R6], R35 ;  /* 0x0000002306007388 */ /* 0x000fe80000000800 */
[----:B------:R-:W-:Y:S04]  /*0f60*/  STS [R6+0x28], R25 ;  /* 0x0000281906007388 */ /* 0x000fe80000000800 */
        /* <DEDUP_REMOVED lines=8> */
[----:B------:R1:W-:Y:S04]  /*0ff0*/  STS [R6+0x34], R17 ;  /* 0x0000341106007388 */ /* 0x0003e80000000800 */
[----:B------:R2:W-:Y:S04]  /*1000*/  STS [R6+0x3c], R3 ;  /* 0x00003c0306007388 */ /* 0x0005e80000000800 */
[----:B------:R3:W-:Y:S01]  /*1010*/  STS [R6+0x48], R19 ;  /* 0x0000481306007388 */ /* 0x0007e20000000800 */
[----:B------:R-:W-:Y:S01]  /*1020*/  LOP3.LUT R21, R2, 0x3fc, RZ, 0xc0, !PT ;  /* 0x000003fc02157812 */ /* 0x000fe200078ec0ff */
[----:B-1----:R-:W3:Y:S04]  /*1030*/  LDC.64 R16, c[0x0][0x238] ;  /* 0x00008e00ff107b82 */ /* 0x002ee80000000a00 */
[----:B------:R-:W-:-:S04]  /*1040*/  VIADD R2, R21, UR5 ;  /* 0x0000000515027c36 */ /* 0x000fc80008000000 */
[----:B------:R-:W-:Y:S01]  /*1050*/  IMAD R2, R21, 0x4, R2 ;  /* 0x0000000415027824 */ /* 0x000fe200078e0202 */
[----:B------:R-:W-:Y:S01]  /*1060*/  BAR.SYNC.DEFER_BLOCKING 0x0 ;  /* 0x0000000000007b1d */ /* 0x000fe20000010000 */
[----:B--2---:R-:W-:-:S05]  /*1070*/  IMAD.U32 R3, RZ, RZ, UR4 ;  /* 0x00000004ff037e24 */ /* 0x004fca000f8e00ff */
[----:B------:R-:W-:Y:S04]  /*1080*/  LDS R12, [R2] ;  /* 0x00000000020c7984 */ /* 0x000fe80000000800 */
[----:B------:R-:W-:Y:S04]  /*1090*/  LDS R13, [R2+0x4] ;  /* 0x00000400020d7984 */ /* 0x000fe80000000800 */
[----:B------:R-:W-:Y:S04]  /*10a0*/  LDS R14, [R2+0x8] ;  /* 0x00000800020e7984 */ /* 0x000fe80000000800 */
[----:B------:R-:W1:Y:S04]  /*10b0*/  LDS R15, [R2+0xc] ;  /* 0x00000c00020f7984 */ /* 0x000e680000000800 */
[----:B------:R-:W-:Y:S04]  /*10c0*/  LDS R8, [R2+0x1400] ;  /* 0x0014000002087984 */ /* 0x000fe80000000800 */
[----:B------:R-:W-:Y:S04]  /*10d0*/  LDS R9, [R2+0x1404] ;  /* 0x0014040002097984 */ /* 0x000fe80000000800 */
[----:B------:R-:W-:Y:S04]  /*10e0*/  LDS R10, [R2+0x1408] ;  /* 0x00140800020a7984 */ /* 0x000fe80000000800 */
[----:B------:R-:W2:Y:S04]  /*10f0*/  LDS R11, [R2+0x140c] ;  /* 0x00140c00020b7984 */ /* 0x000ea80000000800 */
[----:B------:R-:W-:Y:S04]  /*1100*/  LDS R4, [R2+0x2800] ;  /* 0x0028000002047984 */ /* 0x000fe80000000800 */
[----:B------:R-:W-:Y:S04]  /*1110*/  LDS R5, [R2+0x2804] ;  /* 0x0028040002057984 */ /* 0x000fe80000000800 */
[----:B------:R-:W-:Y:S04]  /*1120*/  LDS R6, [R2+0x2808] ;  /* 0x0028080002067984 */ /* 0x000fe80000000800 */
[----:B------:R-:W4:Y:S01]  /*1130*/  LDS R7, [R2+0x280c] ;  /* 0x00280c0002077984 */ /* 0x000f220000000800 */
[----:B------:R-:W-:-:S02]  /*1140*/  LOP3.LUT R0, R3, 0xff, R0, 0xf8, !PT ;  /* 0x000000ff03007812 */ /* 0x000fc400078ef800 */
[----:B------:R-:W-:-:S03]  /*1150*/  PLOP3.LUT P0, PT, PT, PT, UP0, 0x80, 0x0 ;  /* 0x000000000000781c */ /* 0x000fc60003f0f008 */
[----:B------:R-:W-:Y:S01]  /*1160*/  VIADD R0, R0, UR10 ;  /* 0x0000000a00007c36 */ /* 0x000fe20008000000 */
[----:B------:R-:W-:Y:S02]  /*1170*/  PLOP3.LUT P1, PT, PT, PT, UP0, 0x80, 0x0 ;  /* 0x000000000000781c */ /* 0x000fe40003f2f008 */
[----:B------:R-:W-:Y:S01]  /*1180*/  PLOP3.LUT P2, PT, PT, PT, UP0, 0x80, 0x0 ;  /* 0x000000000000781c */ /* 0x000fe20003f4f008 */
[----:B------:R-:W-:Y:S01]  /*1190*/  IMAD.SHL.U32 R3, R0, 0x4, RZ ;  /* 0x0000000400037824 */ /* 0x000fe200078e00ff */
[----:B------:R-:W-:-:S03]  /*11a0*/  PLOP3.LUT P3, PT, PT, PT, UP0, 0x40, 0x0 ;  /* 0x000000000000781c */ /* 0x000fc60003f6e808 */
[C---:B------:R-:W-:Y:S02]  /*11b0*/  VIADD R21, R3.reuse, 0x400 ;  /* 0x0000040003157836 */ /* 0x040fe40000000000 */
[C---:B------:R-:W-:Y:S02]  /*11c0*/  VIADD R23, R3.reuse, 0x800 ;  /* 0x0000080003177836 */ /* 0x040fe40000000000 */
[----:B---3--:R-:W-:-:S04]  /*11d0*/  IMAD.WIDE R18, R3, 0x4, R16 ;  /* 0x0000000403127825 */ /* 0x008fc800078e0210 */
[--C-:B------:R-:W-:Y:S01]  /*11e0*/  IMAD.WIDE R20, R21, 0x4, R16.reuse ;  /* 0x0000000415147825 */ /* 0x100fe200078e0210 */
[----:B-1----:R1:W-:Y:S03]  /*11f0*/  @!P0 STG.E.128 desc[UR8][R18.64], R12 ;  /* 0x0000000c12008986 */ /* 0x0023e6000c101d08 */
[----:B------:R-:W-:Y:S01]  /*1200*/  IMAD.WIDE R22, R23, 0x4, R16 ;  /* 0x0000000417167825 */ /* 0x000fe200078e0210 */
[----:B--2---:R1:W-:Y:S04]  /*1210*/  @!P1 STG.E.128 desc[UR8][R20.64], R8 ;  /* 0x0000000814009986 */ /* 0x0043e8000c101d08 */
[----:B----4-:R1:W-:Y:S01]  /*1220*/  @!P2 STG.E.128 desc[UR8][R22.64], R4 ;  /* 0x000000041600a986 */ /* 0x0103e2000c101d08 */
[----:B------:R-:W-:Y:S05]  /*1230*/  @!P3 EXIT ;  /* 0x000000000000b94d */ /* 0x000fea0003800000 */
[----:B-1----:R-:W-:Y:S01]  /*1240*/  LDS R4, [R2+0x3c00] ;  /* 0x003c000002047984 */ /* 0x002fe20000000800 */
[----:B------:R-:W-:-:S03]  /*1250*/  VIADD R3, R3, 0xc00 ;  /* 0x00000c0003037836 */ /* 0x000fc60000000000 */
[----:B------:R-:W-:Y:S01]  /*1260*/  LDS R5, [R2+0x3c04] ;  /* 0x003c040002057984 */ /* 0x000fe20000000800 */
[----:B------:R-:W-:-:S03]  /*1270*/  IMAD.WIDE R16, R3, 0x4, R16 ;  /* 0x0000000403107825 */ /* 0x000fc600078e0210 */
[----:B------:R-:W-:Y:S04]  /*1280*/  LDS R6, [R2+0x3c08] ;  /* 0x003c080002067984 */ /* 0x000fe80000000800 */
[----:B------:R-:W0:Y:S04]  /*1290*/  LDS R7, [R2+0x3c0c] ;  /* 0x003c0c0002077984 */ /* 0x000e280000000800 */
[----:B0-----:R-:W-:Y:S01]  /*12a0*/  STG.E.128 desc[UR8][R16.64], R4 ;  /* 0x0000000410007986 */ /* 0x001fe2000c101d08 */
[----:B------:R-:W-:Y:S05]  /*12b0*/  EXIT ;  /* 0x000000000000794d */ /* 0x000fea0003800000 */
.L_x_0:
[----:B------:R-:W-:-:S00]  /*12c0*/  BRA `(.L_x_0) ;  /* 0xfffffffc00fc7947 */ /* 0x000fc0000383ffff */
[----:B------:R-:W-:-:S00]  /*12d0*/  NOP ;  /* 0x0000000000007918 */ /* 0x000fc00000000000 */
        /* <DEDUP_REMOVED lines=10> */
.L_x_1:


//--------------------- .nv.global.init           --------------------------
	.section	.nv.global.init,"aw",@progbits
.nv.global.init:
	.type		_$_str,@object
	.size		_$_str,(_$_str_$_2 - _$_str)
_$_str:
        /*0000*/ 	.byte	0x5f, 0x5f, 0x43, 0x55, 0x44, 0x41, 0x5f, 0x46, 0x54, 0x5a, 0x00
	.type		_$_str_$_2,@object
	.size		_$_str_$_2,(.L_1 - _$_str_$_2)
_$_str_$_2:
        /*000b*/ 	.byte	0x5f, 0x5f, 0x43, 0x55, 0x44, 0x41, 0x5f, 0x50, 0x52, 0x45, 0x43, 0x5f, 0x53, 0x51, 0x52, 0x54
        /*001b*/ 	.byte	0x00
.L_1:


//--------------------- .nv.shared.triton_poi_fused__native_batch_norm_legit_no_training_hardtanh_29 --------------------------
	.section	.nv.shared.triton_poi_fused__native_batch_norm_legit_no_training_hardtanh_29,"aw",@nobits
	.sectionflags	@""
	.align	16
	.zero		1024


//--------------------- .nv.constant0.triton_poi_fused__native_batch_norm_legit_no_training_hardtanh_29 --------------------------
	.section	.nv.constant0.triton_poi_fused__native_batch_norm_legit_no_training_hardtanh_29,"a",@progbits
	.sectionflags	@""
	.align	4
.nv.constant0.triton_poi_fused__native_batch_norm_legit_no_training_hardtanh_29:
	.zero		584
